//
// Generated by NVIDIA NVVM Compiler
//
// Compiler Build ID: CL-36424714
// Cuda compilation tools, release 13.0, V13.0.88
// Based on NVVM 20.0.0
//

.version 9.0
.target sm_100
.address_size 64

	// .globl	_ZN3cub18CUB_300001_SM_10006detail11EmptyKernelIvEEvv
.global .align 1 .b8 _ZN40_INTERNAL_ab455c60_4_k_cu_bfbe338e_651684cuda3std3__45__cpo5beginE[1];
.global .align 1 .b8 _ZN40_INTERNAL_ab455c60_4_k_cu_bfbe338e_651684cuda3std3__45__cpo3endE[1];
.global .align 1 .b8 _ZN40_INTERNAL_ab455c60_4_k_cu_bfbe338e_651684cuda3std3__45__cpo6cbeginE[1];
.global .align 1 .b8 _ZN40_INTERNAL_ab455c60_4_k_cu_bfbe338e_651684cuda3std3__45__cpo4cendE[1];
.global .align 1 .b8 _ZN40_INTERNAL_ab455c60_4_k_cu_bfbe338e_651684cuda3std3__45__cpo6rbeginE[1];
.global .align 1 .b8 _ZN40_INTERNAL_ab455c60_4_k_cu_bfbe338e_651684cuda3std3__45__cpo4rendE[1];
.global .align 1 .b8 _ZN40_INTERNAL_ab455c60_4_k_cu_bfbe338e_651684cuda3std3__45__cpo7crbeginE[1];
.global .align 1 .b8 _ZN40_INTERNAL_ab455c60_4_k_cu_bfbe338e_651684cuda3std3__45__cpo5crendE[1];
.global .align 1 .b8 _ZN40_INTERNAL_ab455c60_4_k_cu_bfbe338e_651684cuda3std3__442_GLOBAL__N__ab455c60_4_k_cu_bfbe338e_651686ignoreE[1];
.global .align 1 .b8 _ZN40_INTERNAL_ab455c60_4_k_cu_bfbe338e_651684cuda3std3__419piecewise_constructE[1];
.global .align 1 .b8 _ZN40_INTERNAL_ab455c60_4_k_cu_bfbe338e_651684cuda3std3__48in_placeE[1];
.global .align 1 .b8 _ZN40_INTERNAL_ab455c60_4_k_cu_bfbe338e_651684cuda3std3__420unreachable_sentinelE[1];
.global .align 1 .b8 _ZN40_INTERNAL_ab455c60_4_k_cu_bfbe338e_651684cuda3std3__47nulloptE[1];
.global .align 1 .b8 _ZN40_INTERNAL_ab455c60_4_k_cu_bfbe338e_651684cuda3std3__48unexpectE[1];
.global .align 1 .b8 _ZN40_INTERNAL_ab455c60_4_k_cu_bfbe338e_651684cuda3std6ranges3__45__cpo4swapE[1];
.global .align 1 .b8 _ZN40_INTERNAL_ab455c60_4_k_cu_bfbe338e_651684cuda3std6ranges3__45__cpo9iter_moveE[1];
.global .align 1 .b8 _ZN40_INTERNAL_ab455c60_4_k_cu_bfbe338e_651684cuda3std6ranges3__45__cpo5beginE[1];
.global .align 1 .b8 _ZN40_INTERNAL_ab455c60_4_k_cu_bfbe338e_651684cuda3std6ranges3__45__cpo3endE[1];
.global .align 1 .b8 _ZN40_INTERNAL_ab455c60_4_k_cu_bfbe338e_651684cuda3std6ranges3__45__cpo6cbeginE[1];
.global .align 1 .b8 _ZN40_INTERNAL_ab455c60_4_k_cu_bfbe338e_651684cuda3std6ranges3__45__cpo4cendE[1];
.global .align 1 .b8 _ZN40_INTERNAL_ab455c60_4_k_cu_bfbe338e_651684cuda3std6ranges3__45__cpo7advanceE[1];
.global .align 1 .b8 _ZN40_INTERNAL_ab455c60_4_k_cu_bfbe338e_651684cuda3std6ranges3__45__cpo9iter_swapE[1];
.global .align 1 .b8 _ZN40_INTERNAL_ab455c60_4_k_cu_bfbe338e_651684cuda3std6ranges3__45__cpo4nextE[1];
.global .align 1 .b8 _ZN40_INTERNAL_ab455c60_4_k_cu_bfbe338e_651684cuda3std6ranges3__45__cpo4prevE[1];
.global .align 1 .b8 _ZN40_INTERNAL_ab455c60_4_k_cu_bfbe338e_651684cuda3std6ranges3__45__cpo4dataE[1];
.global .align 1 .b8 _ZN40_INTERNAL_ab455c60_4_k_cu_bfbe338e_651684cuda3std6ranges3__45__cpo5cdataE[1];
.global .align 1 .b8 _ZN40_INTERNAL_ab455c60_4_k_cu_bfbe338e_651684cuda3std6ranges3__45__cpo4sizeE[1];
.global .align 1 .b8 _ZN40_INTERNAL_ab455c60_4_k_cu_bfbe338e_651684cuda3std6ranges3__45__cpo5ssizeE[1];
.global .align 1 .b8 _ZN40_INTERNAL_ab455c60_4_k_cu_bfbe338e_651684cuda3std6ranges3__45__cpo8distanceE[1];
.global .align 1 .b8 _ZN40_INTERNAL_ab455c60_4_k_cu_bfbe338e_651686thrust24THRUST_300001_SM_1000_NS8cuda_cub3parE[1];
.global .align 1 .b8 _ZN40_INTERNAL_ab455c60_4_k_cu_bfbe338e_651686thrust24THRUST_300001_SM_1000_NS8cuda_cub10par_nosyncE[1];
.global .align 1 .b8 _ZN40_INTERNAL_ab455c60_4_k_cu_bfbe338e_651686thrust24THRUST_300001_SM_1000_NS6system6detail10sequential3seqE[1];
.global .align 1 .b8 _ZN40_INTERNAL_ab455c60_4_k_cu_bfbe338e_651686thrust24THRUST_300001_SM_1000_NS12placeholders2_1E[1];
.global .align 1 .b8 _ZN40_INTERNAL_ab455c60_4_k_cu_bfbe338e_651686thrust24THRUST_300001_SM_1000_NS12placeholders2_2E[1];
.global .align 1 .b8 _ZN40_INTERNAL_ab455c60_4_k_cu_bfbe338e_651686thrust24THRUST_300001_SM_1000_NS12placeholders2_3E[1];
.global .align 1 .b8 _ZN40_INTERNAL_ab455c60_4_k_cu_bfbe338e_651686thrust24THRUST_300001_SM_1000_NS12placeholders2_4E[1];
.global .align 1 .b8 _ZN40_INTERNAL_ab455c60_4_k_cu_bfbe338e_651686thrust24THRUST_300001_SM_1000_NS12placeholders2_5E[1];
.global .align 1 .b8 _ZN40_INTERNAL_ab455c60_4_k_cu_bfbe338e_651686thrust24THRUST_300001_SM_1000_NS12placeholders2_6E[1];
.global .align 1 .b8 _ZN40_INTERNAL_ab455c60_4_k_cu_bfbe338e_651686thrust24THRUST_300001_SM_1000_NS12placeholders2_7E[1];
.global .align 1 .b8 _ZN40_INTERNAL_ab455c60_4_k_cu_bfbe338e_651686thrust24THRUST_300001_SM_1000_NS12placeholders2_8E[1];
.global .align 1 .b8 _ZN40_INTERNAL_ab455c60_4_k_cu_bfbe338e_651686thrust24THRUST_300001_SM_1000_NS12placeholders2_9E[1];
.global .align 1 .b8 _ZN40_INTERNAL_ab455c60_4_k_cu_bfbe338e_651686thrust24THRUST_300001_SM_1000_NS12placeholders3_10E[1];
.global .align 1 .b8 _ZN40_INTERNAL_ab455c60_4_k_cu_bfbe338e_651686thrust24THRUST_300001_SM_1000_NS3seqE[1];

.visible .entry _ZN3cub18CUB_300001_SM_10006detail11EmptyKernelIvEEvv()
{


	ret;

}


// ===== COMPILED SASS (sm_100) =====

	.target	sm_100

	.elftype	@"ET_EXEC"


//--------------------- .note.nv.tkinfo           --------------------------
	.section	.note.nv.tkinfo,"",@"SHT_NOTE"
	.sectionflags	@"SHF_NOTE_NV_TKINFO"
	.tkinfo
        /*0018*/ 	.word	0x00000002
        /*0030*/ 	.string	""
        /*0030*/ 	.string	"ptxas"
        /*0030*/ 	.string	"Cuda compilation tools, release 13.0, V13.0.88"
        /*0030*/ 	.string	"Build cuda_13.0.r13.0/compiler.36424714_0"
        /*0030*/ 	.string	"-arch sm_100 -m 64 "



//--------------------- .note.nv.cuinfo           --------------------------
	.section	.note.nv.cuinfo,"",@"SHT_NOTE"
	.sectionflags	@"SHF_NOTE_NV_CUINFO"
        /*0018*/ 	.short	0x0002
        /*001a*/ 	.short	0x0064
        /*001c*/ 	.short	0x0082
	.zero		2


//--------------------- .nv.info                  --------------------------
	.section	.nv.info,"",@"SHT_CUDA_INFO"
	.align	4


	//----- nvinfo : EIATTR_REGCOUNT
	.align		4
        /*0000*/ 	.byte	0x04, 0x2f
        /*0002*/ 	.short	(.L_44 - .L_43)
	.align		4
.L_43:
        /*0004*/ 	.word	index@(_ZN3cub18CUB_300001_SM_10006detail11EmptyKernelIvEEvv)
        /*0008*/ 	.word	0x00000004


	//----- nvinfo : EIATTR_FRAME_SIZE
	.align		4
.L_44:
        /*000c*/ 	.byte	0x04, 0x11
        /*000e*/ 	.short	(.L_46 - .L_45)
	.align		4
.L_45:
        /*0010*/ 	.word	index@(_ZN3cub18CUB_300001_SM_10006detail11EmptyKernelIvEEvv)
        /*0014*/ 	.word	0x00000000


	//----- nvinfo : EIATTR_MIN_STACK_SIZE
	.align		4
.L_46:
        /*0018*/ 	.byte	0x04, 0x12
        /*001a*/ 	.short	(.L_48 - .L_47)
	.align		4
.L_47:
        /*001c*/ 	.word	index@(_ZN3cub18CUB_300001_SM_10006detail11EmptyKernelIvEEvv)
        /*0020*/ 	.word	0x00000000
.L_48:


//--------------------- .nv.compat                --------------------------
	.section	.nv.compat,"",@"SHT_CUDA_COMPAT_INFO"
	.align	4
        /*0000*/ 	.byte	0x02, 0x09, 0x00, 0x00, 0x02, 0x02, 0x01, 0x00, 0x02, 0x05, 0x05, 0x00, 0x03, 0x07, 0x01, 0x01
        /*0010*/ 	.byte	0x02, 0x03, 0x00, 0x00, 0x02, 0x06, 0x01, 0x00, 0x04, 0x0b, 0x08, 0x00, 0x09, 0x00, 0x00, 0x00
        /*0020*/ 	.byte	0x00, 0x00, 0x00, 0x00


//--------------------- .nv.info._ZN3cub18CUB_300001_SM_10006detail11EmptyKernelIvEEvv --------------------------
	.section	.nv.info._ZN3cub18CUB_300001_SM_10006detail11EmptyKernelIvEEvv,"",@"SHT_CUDA_INFO"
	.sectionflags	@""
	.align	4


	//----- nvinfo : EIATTR_CUDA_API_VERSION
	.align		4
        /*0000*/ 	.byte	0x04, 0x37
        /*0002*/ 	.short	(.L_50 - .L_49)
.L_49:
        /*0004*/ 	.word	0x00000082


	//----- nvinfo : EIATTR_SPARSE_MMA_MASK
	.align		4
.L_50:
        /*0008*/ 	.byte	0x03, 0x50
        /*000a*/ 	.short	0x0000


	//----- nvinfo : EIATTR_MAXREG_COUNT
	.align		4
        /*000c*/ 	.byte	0x03, 0x1b
        /*000e*/ 	.short	0x00ff


	//----- nvinfo : EIATTR_MERCURY_ISA_VERSION
	.align		4
        /*0010*/ 	.byte	0x03, 0x5f
        /*0012*/ 	.short	0x0101


	//----- nvinfo : EIATTR_VRC_CTA_INIT_COUNT
	.align		4
        /*0014*/ 	.byte	0x02, 0x4a
	.zero		1
	.zero		1


	//----- nvinfo : EIATTR_EXIT_INSTR_OFFSETS
	.align		4
        /*0018*/ 	.byte	0x04, 0x1c
        /*001a*/ 	.short	(.L_52 - .L_51)


	//   ....[0]....
.L_51:
        /*001c*/ 	.word	0x00000010


	//----- nvinfo : EIATTR_SW_WAR
	.align		4
.L_52:
        /*0020*/ 	.byte	0x04, 0x36
        /*0022*/ 	.short	(.L_54 - .L_53)
.L_53:
        /*0024*/ 	.word	0x00000008
.L_54:


//--------------------- .nv.callgraph             --------------------------
	.section	.nv.callgraph,"",@"SHT_CUDA_CALLGRAPH"
	.align	4
	.sectionentsize	8
	.align		4
        /*0000*/ 	.word	0x00000000
	.align		4
        /*0004*/ 	.word	0xffffffff
	.align		4
        /*0008*/ 	.word	0x00000000
	.align		4
        /*000c*/ 	.word	0xfffffffe
	.align		4
        /*0010*/ 	.word	0x00000000
	.align		4
        /*0014*/ 	.word	0xfffffffd
	.align		4
        /*0018*/ 	.word	0x00000000
	.align		4
        /*001c*/ 	.word	0xfffffffc


//--------------------- .nv.constant4             --------------------------
	.section	.nv.constant4,"a",@progbits
	.align	8
	.align		8
.nv.constant4:
        /*0000*/ 	.dword	_ZN40_INTERNAL_ab455c60_4_k_cu_bfbe338e_655304cuda3std3__45__cpo5beginE
	.align		8
        /*0008*/ 	.dword	_ZN40_INTERNAL_ab455c60_4_k_cu_bfbe338e_655304cuda3std3__45__cpo3endE
	.align		8
        /*0010*/ 	.dword	_ZN40_INTERNAL_ab455c60_4_k_cu_bfbe338e_655304cuda3std3__45__cpo6cbeginE
	.align		8
        /*0018*/ 	.dword	_ZN40_INTERNAL_ab455c60_4_k_cu_bfbe338e_655304cuda3std3__45__cpo4cendE
	.align		8
        /*0020*/ 	.dword	_ZN40_INTERNAL_ab455c60_4_k_cu_bfbe338e_655304cuda3std3__45__cpo6rbeginE
	.align		8
        /*0028*/ 	.dword	_ZN40_INTERNAL_ab455c60_4_k_cu_bfbe338e_655304cuda3std3__45__cpo4rendE
	.align		8
        /*0030*/ 	.dword	_ZN40_INTERNAL_ab455c60_4_k_cu_bfbe338e_655304cuda3std3__45__cpo7crbeginE
	.align		8
        /*0038*/ 	.dword	_ZN40_INTERNAL_ab455c60_4_k_cu_bfbe338e_655304cuda3std3__45__cpo5crendE
	.align		8
        /*0040*/ 	.dword	_ZN40_INTERNAL_ab455c60_4_k_cu_bfbe338e_655304cuda3std3__442_GLOBAL__N__ab455c60_4_k_cu_bfbe338e_655306ignoreE
	.align		8
        /*0048*/ 	.dword	_ZN40_INTERNAL_ab455c60_4_k_cu_bfbe338e_655304cuda3std3__419piecewise_constructE
	.align		8
        /*0050*/ 	.dword	_ZN40_INTERNAL_ab455c60_4_k_cu_bfbe338e_655304cuda3std3__48in_placeE
	.align		8
        /*0058*/ 	.dword	_ZN40_INTERNAL_ab455c60_4_k_cu_bfbe338e_655304cuda3std3__420unreachable_sentinelE
	.align		8
        /*0060*/ 	.dword	_ZN40_INTERNAL_ab455c60_4_k_cu_bfbe338e_655304cuda3std3__47nulloptE
	.align		8
        /*0068*/ 	.dword	_ZN40_INTERNAL_ab455c60_4_k_cu_bfbe338e_655304cuda3std3__48unexpectE
	.align		8
        /*0070*/ 	.dword	_ZN40_INTERNAL_ab455c60_4_k_cu_bfbe338e_655304cuda3std6ranges3__45__cpo4swapE
	.align		8
        /*0078*/ 	.dword	_ZN40_INTERNAL_ab455c60_4_k_cu_bfbe338e_655304cuda3std6ranges3__45__cpo9iter_moveE
	.align		8
        /*0080*/ 	.dword	_ZN40_INTERNAL_ab455c60_4_k_cu_bfbe338e_655304cuda3std6ranges3__45__cpo5beginE
	.align		8
        /*0088*/ 	.dword	_ZN40_INTERNAL_ab455c60_4_k_cu_bfbe338e_655304cuda3std6ranges3__45__cpo3endE
	.align		8
        /*0090*/ 	.dword	_ZN40_INTERNAL_ab455c60_4_k_cu_bfbe338e_655304cuda3std6ranges3__45__cpo6cbeginE
	.align		8
        /*0098*/ 	.dword	_ZN40_INTERNAL_ab455c60_4_k_cu_bfbe338e_655304cuda3std6ranges3__45__cpo4cendE
	.align		8
        /*00a0*/ 	.dword	_ZN40_INTERNAL_ab455c60_4_k_cu_bfbe338e_655304cuda3std6ranges3__45__cpo7advanceE
	.align		8
        /*00a8*/ 	.dword	_ZN40_INTERNAL_ab455c60_4_k_cu_bfbe338e_655304cuda3std6ranges3__45__cpo9iter_swapE
	.align		8
        /*00b0*/ 	.dword	_ZN40_INTERNAL_ab455c60_4_k_cu_bfbe338e_655304cuda3std6ranges3__45__cpo4nextE
	.align		8
        /*00b8*/ 	.dword	_ZN40_INTERNAL_ab455c60_4_k_cu_bfbe338e_655304cuda3std6ranges3__45__cpo4prevE
	.align		8
        /*00c0*/ 	.dword	_ZN40_INTERNAL_ab455c60_4_k_cu_bfbe338e_655304cuda3std6ranges3__45__cpo4dataE
	.align		8
        /*00c8*/ 	.dword	_ZN40_INTERNAL_ab455c60_4_k_cu_bfbe338e_655304cuda3std6ranges3__45__cpo5cdataE
	.align		8
        /*00d0*/ 	.dword	_ZN40_INTERNAL_ab455c60_4_k_cu_bfbe338e_655304cuda3std6ranges3__45__cpo4sizeE
	.align		8
        /*00d8*/ 	.dword	_ZN40_INTERNAL_ab455c60_4_k_cu_bfbe338e_655304cuda3std6ranges3__45__cpo5ssizeE
	.align		8
        /*00e0*/ 	.dword	_ZN40_INTERNAL_ab455c60_4_k_cu_bfbe338e_655304cuda3std6ranges3__45__cpo8distanceE
	.align		8
        /*00e8*/ 	.dword	_ZN40_INTERNAL_ab455c60_4_k_cu_bfbe338e_655306thrust24THRUST_300001_SM_1000_NS8cuda_cub3parE
	.align		8
        /*00f0*/ 	.dword	_ZN40_INTERNAL_ab455c60_4_k_cu_bfbe338e_655306thrust24THRUST_300001_SM_1000_NS8cuda_cub10par_nosyncE
	.align		8
        /*00f8*/ 	.dword	_ZN40_INTERNAL_ab455c60_4_k_cu_bfbe338e_655306thrust24THRUST_300001_SM_1000_NS6system6detail10sequential3seqE
	.align		8
        /*0100*/ 	.dword	_ZN40_INTERNAL_ab455c60_4_k_cu_bfbe338e_655306thrust24THRUST_300001_SM_1000_NS12placeholders2_1E
	.align		8
        /*0108*/ 	.dword	_ZN40_INTERNAL_ab455c60_4_k_cu_bfbe338e_655306thrust24THRUST_300001_SM_1000_NS12placeholders2_2E
	.align		8
        /*0110*/ 	.dword	_ZN40_INTERNAL_ab455c60_4_k_cu_bfbe338e_655306thrust24THRUST_300001_SM_1000_NS12placeholders2_3E
	.align		8
        /*0118*/ 	.dword	_ZN40_INTERNAL_ab455c60_4_k_cu_bfbe338e_655306thrust24THRUST_300001_SM_1000_NS12placeholders2_4E
	.align		8
        /*0120*/ 	.dword	_ZN40_INTERNAL_ab455c60_4_k_cu_bfbe338e_655306thrust24THRUST_300001_SM_1000_NS12placeholders2_5E
	.align		8
        /*0128*/ 	.dword	_ZN40_INTERNAL_ab455c60_4_k_cu_bfbe338e_655306thrust24THRUST_300001_SM_1000_NS12placeholders2_6E
	.align		8
        /*0130*/ 	.dword	_ZN40_INTERNAL_ab455c60_4_k_cu_bfbe338e_655306thrust24THRUST_300001_SM_1000_NS12placeholders2_7E
	.align		8
        /*0138*/ 	.dword	_ZN40_INTERNAL_ab455c60_4_k_cu_bfbe338e_655306thrust24THRUST_300001_SM_1000_NS12placeholders2_8E
	.align		8
        /*0140*/ 	.dword	_ZN40_INTERNAL_ab455c60_4_k_cu_bfbe338e_655306thrust24THRUST_300001_SM_1000_NS12placeholders2_9E
	.align		8
        /*0148*/ 	.dword	_ZN40_INTERNAL_ab455c60_4_k_cu_bfbe338e_655306thrust24THRUST_300001_SM_1000_NS12placeholders3_10E
	.align		8
        /*0150*/ 	.dword	_ZN40_INTERNAL_ab455c60_4_k_cu_bfbe338e_655306thrust24THRUST_300001_SM_1000_NS3seqE


//--------------------- .text._ZN3cub18CUB_300001_SM_10006detail11EmptyKernelIvEEvv --------------------------
	.section	.text._ZN3cub18CUB_300001_SM_10006detail11EmptyKernelIvEEvv,"ax",@progbits
	.align	128
        .global         _ZN3cub18CUB_300001_SM_10006detail11EmptyKernelIvEEvv
        .type           _ZN3cub18CUB_300001_SM_10006detail11EmptyKernelIvEEvv,@function
        .size           _ZN3cub18CUB_300001_SM_10006detail11EmptyKernelIvEEvv,(.L_x_1 - _ZN3cub18CUB_300001_SM_10006detail11EmptyKernelIvEEvv)
        .other          _ZN3cub18CUB_300001_SM_10006detail11EmptyKernelIvEEvv,@"STO_CUDA_ENTRY STV_DEFAULT"
_ZN3cub18CUB_300001_SM_10006detail11EmptyKernelIvEEvv:
.text._ZN3cub18CUB_300001_SM_10006detail11EmptyKernelIvEEvv:
[----:B------:R-:W-:Y:S01]  /*0000*/  LDC R1, c[0x0][0x37c] ;  /* 0x0000df00ff017b82 */ /* 0x000fe20000000800 */
[----:B------:R-:W-:Y:S05]  /*0010*/  EXIT ;  /* 0x000000000000794d */ /* 0x000fea0003800000 */
.L_x_0:
[----:B------:R-:W-:-:S00]  /*0020*/  BRA `(.L_x_0) ;  /* 0xfffffffc00fc7947 */ /* 0x000fc0000383ffff */
[----:B------:R-:W-:-:S00]  /*0030*/  NOP ;  /* 0x0000000000007918 */ /* 0x000fc00000000000 */
        /* <DEDUP_REMOVED lines=12> */
.L_x_1:


//--------------------- .nv.shared.reserved.0     --------------------------
	.section	.nv.shared.reserved.0,"aw",@nobits
	.weak		__nv_reservedSMEM_offset_0_alias
	.size		__nv_reservedSMEM_offset_0_alias, 0, 64
	.other		__nv_reservedSMEM_offset_0_alias,@"STO_CUDA_RESERVED_SHARED STV_DEFAULT"
__nv_reservedSMEM_offset_0_alias:
	.zero		0
	.zero		64


//--------------------- .nv.global                --------------------------
	.section	.nv.global,"aw",@nobits
.nv.global:
	.type		_ZN40_INTERNAL_ab455c60_4_k_cu_bfbe338e_655306thrust24THRUST_300001_SM_1000_NS3seqE,@object
	.size		_ZN40_INTERNAL_ab455c60_4_k_cu_bfbe338e_655306thrust24THRUST_300001_SM_1000_NS3seqE,(_ZN40_INTERNAL_ab455c60_4_k_cu_bfbe338e_655304cuda3std3__48in_placeE - _ZN40_INTERNAL_ab455c60_4_k_cu_bfbe338e_655306thrust24THRUST_300001_SM_1000_NS3seqE)
_ZN40_INTERNAL_ab455c60_4_k_cu_bfbe338e_655306thrust24THRUST_300001_SM_1000_NS3seqE:
	.zero		1
	.type		_ZN40_INTERNAL_ab455c60_4_k_cu_bfbe338e_655304cuda3std3__48in_placeE,@object
	.size		_ZN40_INTERNAL_ab455c60_4_k_cu_bfbe338e_655304cuda3std3__48in_placeE,(_ZN40_INTERNAL_ab455c60_4_k_cu_bfbe338e_655304cuda3std6ranges3__45__cpo4sizeE - _ZN40_INTERNAL_ab455c60_4_k_cu_bfbe338e_655304cuda3std3__48in_placeE)
_ZN40_INTERNAL_ab455c60_4_k_cu_bfbe338e_655304cuda3std3__48in_placeE:
	.zero		1
	.type		_ZN40_INTERNAL_ab455c60_4_k_cu_bfbe338e_655304cuda3std6ranges3__45__cpo4sizeE,@object
	.size		_ZN40_INTERNAL_ab455c60_4_k_cu_bfbe338e_655304cuda3std6ranges3__45__cpo4sizeE,(_ZN40_INTERNAL_ab455c60_4_k_cu_bfbe338e_655306thrust24THRUST_300001_SM_1000_NS12placeholders2_3E - _ZN40_INTERNAL_ab455c60_4_k_cu_bfbe338e_655304cuda3std6ranges3__45__cpo4sizeE)
_ZN40_INTERNAL_ab455c60_4_k_cu_bfbe338e_655304cuda3std6ranges3__45__cpo4sizeE:
	.zero		1
	.type		_ZN40_INTERNAL_ab455c60_4_k_cu_bfbe338e_655306thrust24THRUST_300001_SM_1000_NS12placeholders2_3E,@object
	.size		_ZN40_INTERNAL_ab455c60_4_k_cu_bfbe338e_655306thrust24THRUST_300001_SM_1000_NS12placeholders2_3E,(_ZN40_INTERNAL_ab455c60_4_k_cu_bfbe338e_655304cuda3std3__45__cpo6cbeginE - _ZN40_INTERNAL_ab455c60_4_k_cu_bfbe338e_655306thrust24THRUST_300001_SM_1000_NS12placeholders2_3E)
_ZN40_INTERNAL_ab455c60_4_k_cu_bfbe338e_655306thrust24THRUST_300001_SM_1000_NS12placeholders2_3E:
	.zero		1
	.type		_ZN40_INTERNAL_ab455c60_4_k_cu_bfbe338e_655304cuda3std3__45__cpo6cbeginE,@object
	.size		_ZN40_INTERNAL_ab455c60_4_k_cu_bfbe338e_655304cuda3std3__45__cpo6cbeginE,(_ZN40_INTERNAL_ab455c60_4_k_cu_bfbe338e_655304cuda3std6ranges3__45__cpo6cbeginE - _ZN40_INTERNAL_ab455c60_4_k_cu_bfbe338e_655304cuda3std3__45__cpo6cbeginE)
_ZN40_INTERNAL_ab455c60_4_k_cu_bfbe338e_655304cuda3std3__45__cpo6cbeginE:
	.zero		1
	.type		_ZN40_INTERNAL_ab455c60_4_k_cu_bfbe338e_655304cuda3std6ranges3__45__cpo6cbeginE,@object
	.size		_ZN40_INTERNAL_ab455c60_4_k_cu_bfbe338e_655304cuda3std6ranges3__45__cpo6cbeginE,(_ZN40_INTERNAL_ab455c60_4_k_cu_bfbe338e_655306thrust24THRUST_300001_SM_1000_NS12placeholders2_7E - _ZN40_INTERNAL_ab455c60_4_k_cu_bfbe338e_655304cuda3std6ranges3__45__cpo6cbeginE)
_ZN40_INTERNAL_ab455c60_4_k_cu_bfbe338e_655304cuda3std6ranges3__45__cpo6cbeginE:
	.zero		1
	.type		_ZN40_INTERNAL_ab455c60_4_k_cu_bfbe338e_655306thrust24THRUST_300001_SM_1000_NS12placeholders2_7E,@object
	.size		_ZN40_INTERNAL_ab455c60_4_k_cu_bfbe338e_655306thrust24THRUST_300001_SM_1000_NS12placeholders2_7E,(_ZN40_INTERNAL_ab455c60_4_k_cu_bfbe338e_655304cuda3std3__45__cpo7crbeginE - _ZN40_INTERNAL_ab455c60_4_k_cu_bfbe338e_655306thrust24THRUST_300001_SM_1000_NS12placeholders2_7E)
_ZN40_INTERNAL_ab455c60_4_k_cu_bfbe338e_655306thrust24THRUST_300001_SM_1000_NS12placeholders2_7E:
	.zero		1
	.type		_ZN40_INTERNAL_ab455c60_4_k_cu_bfbe338e_655304cuda3std3__45__cpo7crbeginE,@object
	.size		_ZN40_INTERNAL_ab455c60_4_k_cu_bfbe338e_655304cuda3std3__45__cpo7crbeginE,(_ZN40_INTERNAL_ab455c60_4_k_cu_bfbe338e_655304cuda3std6ranges3__45__cpo4nextE - _ZN40_INTERNAL_ab455c60_4_k_cu_bfbe338e_655304cuda3std3__45__cpo7crbeginE)
_ZN40_INTERNAL_ab455c60_4_k_cu_bfbe338e_655304cuda3std3__45__cpo7crbeginE:
	.zero		1
	.type		_ZN40_INTERNAL_ab455c60_4_k_cu_bfbe338e_655304cuda3std6ranges3__45__cpo4nextE,@object
	.size		_ZN40_INTERNAL_ab455c60_4_k_cu_bfbe338e_655304cuda3std6ranges3__45__cpo4nextE,(_ZN40_INTERNAL_ab455c60_4_k_cu_bfbe338e_655304cuda3std6ranges3__45__cpo4swapE - _ZN40_INTERNAL_ab455c60_4_k_cu_bfbe338e_655304cuda3std6ranges3__45__cpo4nextE)
_ZN40_INTERNAL_ab455c60_4_k_cu_bfbe338e_655304cuda3std6ranges3__45__cpo4nextE:
	.zero		1
	.type		_ZN40_INTERNAL_ab455c60_4_k_cu_bfbe338e_655304cuda3std6ranges3__45__cpo4swapE,@object
	.size		_ZN40_INTERNAL_ab455c60_4_k_cu_bfbe338e_655304cuda3std6ranges3__45__cpo4swapE,(_ZN40_INTERNAL_ab455c60_4_k_cu_bfbe338e_655306thrust24THRUST_300001_SM_1000_NS8cuda_cub10par_nosyncE - _ZN40_INTERNAL_ab455c60_4_k_cu_bfbe338e_655304cuda3std6ranges3__45__cpo4swapE)
_ZN40_INTERNAL_ab455c60_4_k_cu_bfbe338e_655304cuda3std6ranges3__45__cpo4swapE:
	.zero		1
	.type		_ZN40_INTERNAL_ab455c60_4_k_cu_bfbe338e_655306thrust24THRUST_300001_SM_1000_NS8cuda_cub10par_nosyncE,@object
	.size		_ZN40_INTERNAL_ab455c60_4_k_cu_bfbe338e_655306thrust24THRUST_300001_SM_1000_NS8cuda_cub10par_nosyncE,(_ZN40_INTERNAL_ab455c60_4_k_cu_bfbe338e_655306thrust24THRUST_300001_SM_1000_NS12placeholders2_9E - _ZN40_INTERNAL_ab455c60_4_k_cu_bfbe338e_655306thrust24THRUST_300001_SM_1000_NS8cuda_cub10par_nosyncE)
_ZN40_INTERNAL_ab455c60_4_k_cu_bfbe338e_655306thrust24THRUST_300001_SM_1000_NS8cuda_cub10par_nosyncE:
	.zero		1
	.type		_ZN40_INTERNAL_ab455c60_4_k_cu_bfbe338e_655306thrust24THRUST_300001_SM_1000_NS12placeholders2_9E,@object
	.size		_ZN40_INTERNAL_ab455c60_4_k_cu_bfbe338e_655306thrust24THRUST_300001_SM_1000_NS12placeholders2_9E,(_ZN40_INTERNAL_ab455c60_4_k_cu_bfbe338e_655304cuda3std3__442_GLOBAL__N__ab455c60_4_k_cu_bfbe338e_655306ignoreE - _ZN40_INTERNAL_ab455c60_4_k_cu_bfbe338e_655306thrust24THRUST_300001_SM_1000_NS12placeholders2_9E)
_ZN40_INTERNAL_ab455c60_4_k_cu_bfbe338e_655306thrust24THRUST_300001_SM_1000_NS12placeholders2_9E:
	.zero		1
	.type		_ZN40_INTERNAL_ab455c60_4_k_cu_bfbe338e_655304cuda3std3__442_GLOBAL__N__ab455c60_4_k_cu_bfbe338e_655306ignoreE,@object
	.size		_ZN40_INTERNAL_ab455c60_4_k_cu_bfbe338e_655304cuda3std3__442_GLOBAL__N__ab455c60_4_k_cu_bfbe338e_655306ignoreE,(_ZN40_INTERNAL_ab455c60_4_k_cu_bfbe338e_655304cuda3std6ranges3__45__cpo4dataE - _ZN40_INTERNAL_ab455c60_4_k_cu_bfbe338e_655304cuda3std3__442_GLOBAL__N__ab455c60_4_k_cu_bfbe338e_655306ignoreE)
_ZN40_INTERNAL_ab455c60_4_k_cu_bfbe338e_655304cuda3std3__442_GLOBAL__N__ab455c60_4_k_cu_bfbe338e_655306ignoreE:
	.zero		1
	.type		_ZN40_INTERNAL_ab455c60_4_k_cu_bfbe338e_655304cuda3std6ranges3__45__cpo4dataE,@object
	.size		_ZN40_INTERNAL_ab455c60_4_k_cu_bfbe338e_655304cuda3std6ranges3__45__cpo4dataE,(_ZN40_INTERNAL_ab455c60_4_k_cu_bfbe338e_655306thrust24THRUST_300001_SM_1000_NS12placeholders2_1E - _ZN40_INTERNAL_ab455c60_4_k_cu_bfbe338e_655304cuda3std6ranges3__45__cpo4dataE)
_ZN40_INTERNAL_ab455c60_4_k_cu_bfbe338e_655304cuda3std6ranges3__45__cpo4dataE:
	.zero		1
	.type		_ZN40_INTERNAL_ab455c60_4_k_cu_bfbe338e_655306thrust24THRUST_300001_SM_1000_NS12placeholders2_1E,@object
	.size		_ZN40_INTERNAL_ab455c60_4_k_cu_bfbe338e_655306thrust24THRUST_300001_SM_1000_NS12placeholders2_1E,(_ZN40_INTERNAL_ab455c60_4_k_cu_bfbe338e_655304cuda3std3__45__cpo5beginE - _ZN40_INTERNAL_ab455c60_4_k_cu_bfbe338e_655306thrust24THRUST_300001_SM_1000_NS12placeholders2_1E)
_ZN40_INTERNAL_ab455c60_4_k_cu_bfbe338e_655306thrust24THRUST_300001_SM_1000_NS12placeholders2_1E:
	.zero		1
	.type		_ZN40_INTERNAL_ab455c60_4_k_cu_bfbe338e_655304cuda3std3__45__cpo5beginE,@object
	.size		_ZN40_INTERNAL_ab455c60_4_k_cu_bfbe338e_655304cuda3std3__45__cpo5beginE,(_ZN40_INTERNAL_ab455c60_4_k_cu_bfbe338e_655304cuda3std6ranges3__45__cpo5beginE - _ZN40_INTERNAL_ab455c60_4_k_cu_bfbe338e_655304cuda3std3__45__cpo5beginE)
_ZN40_INTERNAL_ab455c60_4_k_cu_bfbe338e_655304cuda3std3__45__cpo5beginE:
	.zero		1
	.type		_ZN40_INTERNAL_ab455c60_4_k_cu_bfbe338e_655304cuda3std6ranges3__45__cpo5beginE,@object
	.size		_ZN40_INTERNAL_ab455c60_4_k_cu_bfbe338e_655304cuda3std6ranges3__45__cpo5beginE,(_ZN40_INTERNAL_ab455c60_4_k_cu_bfbe338e_655306thrust24THRUST_300001_SM_1000_NS12placeholders2_5E - _ZN40_INTERNAL_ab455c60_4_k_cu_bfbe338e_655304cuda3std6ranges3__45__cpo5beginE)
_ZN40_INTERNAL_ab455c60_4_k_cu_bfbe338e_655304cuda3std6ranges3__45__cpo5beginE:
	.zero		1
	.type		_ZN40_INTERNAL_ab455c60_4_k_cu_bfbe338e_655306thrust24THRUST_300001_SM_1000_NS12placeholders2_5E,@object
	.size		_ZN40_INTERNAL_ab455c60_4_k_cu_bfbe338e_655306thrust24THRUST_300001_SM_1000_NS12placeholders2_5E,(_ZN40_INTERNAL_ab455c60_4_k_cu_bfbe338e_655304cuda3std3__45__cpo6rbeginE - _ZN40_INTERNAL_ab455c60_4_k_cu_bfbe338e_655306thrust24THRUST_300001_SM_1000_NS12placeholders2_5E)
_ZN40_INTERNAL_ab455c60_4_k_cu_bfbe338e_655306thrust24THRUST_300001_SM_1000_NS12placeholders2_5E:
	.zero		1
	.type		_ZN40_INTERNAL_ab455c60_4_k_cu_bfbe338e_655304cuda3std3__45__cpo6rbeginE,@object
	.size		_ZN40_INTERNAL_ab455c60_4_k_cu_bfbe338e_655304cuda3std3__45__cpo6rbeginE,(_ZN40_INTERNAL_ab455c60_4_k_cu_bfbe338e_655304cuda3std6ranges3__45__cpo7advanceE - _ZN40_INTERNAL_ab455c60_4_k_cu_bfbe338e_655304cuda3std3__45__cpo6rbeginE)
_ZN40_INTERNAL_ab455c60_4_k_cu_bfbe338e_655304cuda3std3__45__cpo6rbeginE:
	.zero		1
	.type		_ZN40_INTERNAL_ab455c60_4_k_cu_bfbe338e_655304cuda3std6ranges3__45__cpo7advanceE,@object
	.size		_ZN40_INTERNAL_ab455c60_4_k_cu_bfbe338e_655304cuda3std6ranges3__45__cpo7advanceE,(_ZN40_INTERNAL_ab455c60_4_k_cu_bfbe338e_655304cuda3std3__47nulloptE - _ZN40_INTERNAL_ab455c60_4_k_cu_bfbe338e_655304cuda3std6ranges3__45__cpo7advanceE)
_ZN40_INTERNAL_ab455c60_4_k_cu_bfbe338e_655304cuda3std6ranges3__45__cpo7advanceE:
	.zero		1
	.type		_ZN40_INTERNAL_ab455c60_4_k_cu_bfbe338e_655304cuda3std3__47nulloptE,@object
	.size		_ZN40_INTERNAL_ab455c60_4_k_cu_bfbe338e_655304cuda3std3__47nulloptE,(_ZN40_INTERNAL_ab455c60_4_k_cu_bfbe338e_655304cuda3std6ranges3__45__cpo8distanceE - _ZN40_INTERNAL_ab455c60_4_k_cu_bfbe338e_655304cuda3std3__47nulloptE)
_ZN40_INTERNAL_ab455c60_4_k_cu_bfbe338e_655304cuda3std3__47nulloptE:
	.zero		1
	.type		_ZN40_INTERNAL_ab455c60_4_k_cu_bfbe338e_655304cuda3std6ranges3__45__cpo8distanceE,@object
	.size		_ZN40_INTERNAL_ab455c60_4_k_cu_bfbe338e_655304cuda3std6ranges3__45__cpo8distanceE,(_ZN40_INTERNAL_ab455c60_4_k_cu_bfbe338e_655306thrust24THRUST_300001_SM_1000_NS12placeholders3_10E - _ZN40_INTERNAL_ab455c60_4_k_cu_bfbe338e_655304cuda3std6ranges3__45__cpo8distanceE)
_ZN40_INTERNAL_ab455c60_4_k_cu_bfbe338e_655304cuda3std6ranges3__45__cpo8distanceE:
	.zero		1
	.type		_ZN40_INTERNAL_ab455c60_4_k_cu_bfbe338e_655306thrust24THRUST_300001_SM_1000_NS12placeholders3_10E,@object
	.size		_ZN40_INTERNAL_ab455c60_4_k_cu_bfbe338e_655306thrust24THRUST_300001_SM_1000_NS12placeholders3_10E,(_ZN40_INTERNAL_ab455c60_4_k_cu_bfbe338e_655304cuda3std3__419piecewise_constructE - _ZN40_INTERNAL_ab455c60_4_k_cu_bfbe338e_655306thrust24THRUST_300001_SM_1000_NS12placeholders3_10E)
_ZN40_INTERNAL_ab455c60_4_k_cu_bfbe338e_655306thrust24THRUST_300001_SM_1000_NS12placeholders3_10E:
	.zero		1
	.type		_ZN40_INTERNAL_ab455c60_4_k_cu_bfbe338e_655304cuda3std3__419piecewise_constructE,@object
	.size		_ZN40_INTERNAL_ab455c60_4_k_cu_bfbe338e_655304cuda3std3__419piecewise_constructE,(_ZN40_INTERNAL_ab455c60_4_k_cu_bfbe338e_655304cuda3std6ranges3__45__cpo5cdataE - _ZN40_INTERNAL_ab455c60_4_k_cu_bfbe338e_655304cuda3std3__419piecewise_constructE)
_ZN40_INTERNAL_ab455c60_4_k_cu_bfbe338e_655304cuda3std3__419piecewise_constructE:
	.zero		1
	.type		_ZN40_INTERNAL_ab455c60_4_k_cu_bfbe338e_655304cuda3std6ranges3__45__cpo5cdataE,@object
	.size		_ZN40_INTERNAL_ab455c60_4_k_cu_bfbe338e_655304cuda3std6ranges3__45__cpo5cdataE,(_ZN40_INTERNAL_ab455c60_4_k_cu_bfbe338e_655306thrust24THRUST_300001_SM_1000_NS12placeholders2_2E - _ZN40_INTERNAL_ab455c60_4_k_cu_bfbe338e_655304cuda3std6ranges3__45__cpo5cdataE)
_ZN40_INTERNAL_ab455c60_4_k_cu_bfbe338e_655304cuda3std6ranges3__45__cpo5cdataE:
	.zero		1
	.type		_ZN40_INTERNAL_ab455c60_4_k_cu_bfbe338e_655306thrust24THRUST_300001_SM_1000_NS12placeholders2_2E,@object
	.size		_ZN40_INTERNAL_ab455c60_4_k_cu_bfbe338e_655306thrust24THRUST_300001_SM_1000_NS12placeholders2_2E,(_ZN40_INTERNAL_ab455c60_4_k_cu_bfbe338e_655304cuda3std3__45__cpo3endE - _ZN40_INTERNAL_ab455c60_4_k_cu_bfbe338e_655306thrust24THRUST_300001_SM_1000_NS12placeholders2_2E)
_ZN40_INTERNAL_ab455c60_4_k_cu_bfbe338e_655306thrust24THRUST_300001_SM_1000_NS12placeholders2_2E:
	.zero		1
	.type		_ZN40_INTERNAL_ab455c60_4_k_cu_bfbe338e_655304cuda3std3__45__cpo3endE,@object
	.size		_ZN40_INTERNAL_ab455c60_4_k_cu_bfbe338e_655304cuda3std3__45__cpo3endE,(_ZN40_INTERNAL_ab455c60_4_k_cu_bfbe338e_655304cuda3std6ranges3__45__cpo3endE - _ZN40_INTERNAL_ab455c60_4_k_cu_bfbe338e_655304cuda3std3__45__cpo3endE)
_ZN40_INTERNAL_ab455c60_4_k_cu_bfbe338e_655304cuda3std3__45__cpo3endE:
	.zero		1
	.type		_ZN40_INTERNAL_ab455c60_4_k_cu_bfbe338e_655304cuda3std6ranges3__45__cpo3endE,@object
	.size		_ZN40_INTERNAL_ab455c60_4_k_cu_bfbe338e_655304cuda3std6ranges3__45__cpo3endE,(_ZN40_INTERNAL_ab455c60_4_k_cu_bfbe338e_655306thrust24THRUST_300001_SM_1000_NS12placeholders2_6E - _ZN40_INTERNAL_ab455c60_4_k_cu_bfbe338e_655304cuda3std6ranges3__45__cpo3endE)
_ZN40_INTERNAL_ab455c60_4_k_cu_bfbe338e_655304cuda3std6ranges3__45__cpo3endE:
	.zero		1
	.type		_ZN40_INTERNAL_ab455c60_4_k_cu_bfbe338e_655306thrust24THRUST_300001_SM_1000_NS12placeholders2_6E,@object
	.size		_ZN40_INTERNAL_ab455c60_4_k_cu_bfbe338e_655306thrust24THRUST_300001_SM_1000_NS12placeholders2_6E,(_ZN40_INTERNAL_ab455c60_4_k_cu_bfbe338e_655304cuda3std3__45__cpo4rendE - _ZN40_INTERNAL_ab455c60_4_k_cu_bfbe338e_655306thrust24THRUST_300001_SM_1000_NS12placeholders2_6E)
_ZN40_INTERNAL_ab455c60_4_k_cu_bfbe338e_655306thrust24THRUST_300001_SM_1000_NS12placeholders2_6E:
	.zero		1
	.type		_ZN40_INTERNAL_ab455c60_4_k_cu_bfbe338e_655304cuda3std3__45__cpo4rendE,@object
	.size		_ZN40_INTERNAL_ab455c60_4_k_cu_bfbe338e_655304cuda3std3__45__cpo4rendE,(_ZN40_INTERNAL_ab455c60_4_k_cu_bfbe338e_655304cuda3std6ranges3__45__cpo9iter_swapE - _ZN40_INTERNAL_ab455c60_4_k_cu_bfbe338e_655304cuda3std3__45__cpo4rendE)
_ZN40_INTERNAL_ab455c60_4_k_cu_bfbe338e_655304cuda3std3__45__cpo4rendE:
	.zero		1
	.type		_ZN40_INTERNAL_ab455c60_4_k_cu_bfbe338e_655304cuda3std6ranges3__45__cpo9iter_swapE,@object
	.size		_ZN40_INTERNAL_ab455c60_4_k_cu_bfbe338e_655304cuda3std6ranges3__45__cpo9iter_swapE,(_ZN40_INTERNAL_ab455c60_4_k_cu_bfbe338e_655304cuda3std3__48unexpectE - _ZN40_INTERNAL_ab455c60_4_k_cu_bfbe338e_655304cuda3std6ranges3__45__cpo9iter_swapE)
_ZN40_INTERNAL_ab455c60_4_k_cu_bfbe338e_655304cuda3std6ranges3__45__cpo9iter_swapE:
	.zero		1
	.type		_ZN40_INTERNAL_ab455c60_4_k_cu_bfbe338e_655304cuda3std3__48unexpectE,@object
	.size		_ZN40_INTERNAL_ab455c60_4_k_cu_bfbe338e_655304cuda3std3__48unexpectE,(_ZN40_INTERNAL_ab455c60_4_k_cu_bfbe338e_655306thrust24THRUST_300001_SM_1000_NS8cuda_cub3parE - _ZN40_INTERNAL_ab455c60_4_k_cu_bfbe338e_655304cuda3std3__48unexpectE)
_ZN40_INTERNAL_ab455c60_4_k_cu_bfbe338e_655304cuda3std3__48unexpectE:
	.zero		1
	.type		_ZN40_INTERNAL_ab455c60_4_k_cu_bfbe338e_655306thrust24THRUST_300001_SM_1000_NS8cuda_cub3parE,@object
	.size		_ZN40_INTERNAL_ab455c60_4_k_cu_bfbe338e_655306thrust24THRUST_300001_SM_1000_NS8cuda_cub3parE,(_ZN40_INTERNAL_ab455c60_4_k_cu_bfbe338e_655306thrust24THRUST_300001_SM_1000_NS12placeholders2_4E - _ZN40_INTERNAL_ab455c60_4_k_cu_bfbe338e_655306thrust24THRUST_300001_SM_1000_NS8cuda_cub3parE)
_ZN40_INTERNAL_ab455c60_4_k_cu_bfbe338e_655306thrust24THRUST_300001_SM_1000_NS8cuda_cub3parE:
	.zero		1
	.type		_ZN40_INTERNAL_ab455c60_4_k_cu_bfbe338e_655306thrust24THRUST_300001_SM_1000_NS12placeholders2_4E,@object
	.size		_ZN40_INTERNAL_ab455c60_4_k_cu_bfbe338e_655306thrust24THRUST_300001_SM_1000_NS12placeholders2_4E,(_ZN40_INTERNAL_ab455c60_4_k_cu_bfbe338e_655304cuda3std3__45__cpo4cendE - _ZN40_INTERNAL_ab455c60_4_k_cu_bfbe338e_655306thrust24THRUST_300001_SM_1000_NS12placeholders2_4E)
_ZN40_INTERNAL_ab455c60_4_k_cu_bfbe338e_655306thrust24THRUST_300001_SM_1000_NS12placeholders2_4E:
	.zero		1
	.type		_ZN40_INTERNAL_ab455c60_4_k_cu_bfbe338e_655304cuda3std3__45__cpo4cendE,@object
	.size		_ZN40_INTERNAL_ab455c60_4_k_cu_bfbe338e_655304cuda3std3__45__cpo4cendE,(_ZN40_INTERNAL_ab455c60_4_k_cu_bfbe338e_655304cuda3std6ranges3__45__cpo4cendE - _ZN40_INTERNAL_ab455c60_4_k_cu_bfbe338e_655304cuda3std3__45__cpo4cendE)
_ZN40_INTERNAL_ab455c60_4_k_cu_bfbe338e_655304cuda3std3__45__cpo4cendE:
	.zero		1
	.type		_ZN40_INTERNAL_ab455c60_4_k_cu_bfbe338e_655304cuda3std6ranges3__45__cpo4cendE,@object
	.size		_ZN40_INTERNAL_ab455c60_4_k_cu_bfbe338e_655304cuda3std6ranges3__45__cpo4cendE,(_ZN40_INTERNAL_ab455c60_4_k_cu_bfbe338e_655304cuda3std3__420unreachable_sentinelE - _ZN40_INTERNAL_ab455c60_4_k_cu_bfbe338e_655304cuda3std6ranges3__45__cpo4cendE)
_ZN40_INTERNAL_ab455c60_4_k_cu_bfbe338e_655304cuda3std6ranges3__45__cpo4cendE:
	.zero		1
	.type		_ZN40_INTERNAL_ab455c60_4_k_cu_bfbe338e_655304cuda3std3__420unreachable_sentinelE,@object
	.size		_ZN40_INTERNAL_ab455c60_4_k_cu_bfbe338e_655304cuda3std3__420unreachable_sentinelE,(_ZN40_INTERNAL_ab455c60_4_k_cu_bfbe338e_655304cuda3std6ranges3__45__cpo5ssizeE - _ZN40_INTERNAL_ab455c60_4_k_cu_bfbe338e_655304cuda3std3__420unreachable_sentinelE)
_ZN40_INTERNAL_ab455c60_4_k_cu_bfbe338e_655304cuda3std3__420unreachable_sentinelE:
	.zero		1
	.type		_ZN40_INTERNAL_ab455c60_4_k_cu_bfbe338e_655304cuda3std6ranges3__45__cpo5ssizeE,@object
	.size		_ZN40_INTERNAL_ab455c60_4_k_cu_bfbe338e_655304cuda3std6ranges3__45__cpo5ssizeE,(_ZN40_INTERNAL_ab455c60_4_k_cu_bfbe338e_655306thrust24THRUST_300001_SM_1000_NS12placeholders2_8E - _ZN40_INTERNAL_ab455c60_4_k_cu_bfbe338e_655304cuda3std6ranges3__45__cpo5ssizeE)
_ZN40_INTERNAL_ab455c60_4_k_cu_bfbe338e_655304cuda3std6ranges3__45__cpo5ssizeE:
	.zero		1
	.type		_ZN40_INTERNAL_ab455c60_4_k_cu_bfbe338e_655306thrust24THRUST_300001_SM_1000_NS12placeholders2_8E,@object
	.size		_ZN40_INTERNAL_ab455c60_4_k_cu_bfbe338e_655306thrust24THRUST_300001_SM_1000_NS12placeholders2_8E,(_ZN40_INTERNAL_ab455c60_4_k_cu_bfbe338e_655304cuda3std3__45__cpo5crendE - _ZN40_INTERNAL_ab455c60_4_k_cu_bfbe338e_655306thrust24THRUST_300001_SM_1000_NS12placeholders2_8E)
_ZN40_INTERNAL_ab455c60_4_k_cu_bfbe338e_655306thrust24THRUST_300001_SM_1000_NS12placeholders2_8E:
	.zero		1
	.type		_ZN40_INTERNAL_ab455c60_4_k_cu_bfbe338e_655304cuda3std3__45__cpo5crendE,@object
	.size		_ZN40_INTERNAL_ab455c60_4_k_cu_bfbe338e_655304cuda3std3__45__cpo5crendE,(_ZN40_INTERNAL_ab455c60_4_k_cu_bfbe338e_655304cuda3std6ranges3__45__cpo4prevE - _ZN40_INTERNAL_ab455c60_4_k_cu_bfbe338e_655304cuda3std3__45__cpo5crendE)
_ZN40_INTERNAL_ab455c60_4_k_cu_bfbe338e_655304cuda3std3__45__cpo5crendE:
	.zero		1
	.type		_ZN40_INTERNAL_ab455c60_4_k_cu_bfbe338e_655304cuda3std6ranges3__45__cpo4prevE,@object
	.size		_ZN40_INTERNAL_ab455c60_4_k_cu_bfbe338e_655304cuda3std6ranges3__45__cpo4prevE,(_ZN40_INTERNAL_ab455c60_4_k_cu_bfbe338e_655304cuda3std6ranges3__45__cpo9iter_moveE - _ZN40_INTERNAL_ab455c60_4_k_cu_bfbe338e_655304cuda3std6ranges3__45__cpo4prevE)
_ZN40_INTERNAL_ab455c60_4_k_cu_bfbe338e_655304cuda3std6ranges3__45__cpo4prevE:
	.zero		1
	.type		_ZN40_INTERNAL_ab455c60_4_k_cu_bfbe338e_655304cuda3std6ranges3__45__cpo9iter_moveE,@object
	.size		_ZN40_INTERNAL_ab455c60_4_k_cu_bfbe338e_655304cuda3std6ranges3__45__cpo9iter_moveE,(_ZN40_INTERNAL_ab455c60_4_k_cu_bfbe338e_655306thrust24THRUST_300001_SM_1000_NS6system6detail10sequential3seqE - _ZN40_INTERNAL_ab455c60_4_k_cu_bfbe338e_655304cuda3std6ranges3__45__cpo9iter_moveE)
_ZN40_INTERNAL_ab455c60_4_k_cu_bfbe338e_655304cuda3std6ranges3__45__cpo9iter_moveE:
	.zero		1
	.type		_ZN40_INTERNAL_ab455c60_4_k_cu_bfbe338e_655306thrust24THRUST_300001_SM_1000_NS6system6detail10sequential3seqE,@object
	.size		_ZN40_INTERNAL_ab455c60_4_k_cu_bfbe338e_655306thrust24THRUST_300001_SM_1000_NS6system6detail10sequential3seqE,(.L_31 - _ZN40_INTERNAL_ab455c60_4_k_cu_bfbe338e_655306thrust24THRUST_300001_SM_1000_NS6system6detail10sequential3seqE)
_ZN40_INTERNAL_ab455c60_4_k_cu_bfbe338e_655306thrust24THRUST_300001_SM_1000_NS6system6detail10sequential3seqE:
	.zero		1
.L_31:


//--------------------- .nv.constant0._ZN3cub18CUB_300001_SM_10006detail11EmptyKernelIvEEvv --------------------------
	.section	.nv.constant0._ZN3cub18CUB_300001_SM_10006detail11EmptyKernelIvEEvv,"a",@progbits
	.sectionflags	@""
	.align	4
.nv.constant0._ZN3cub18CUB_300001_SM_10006detail11EmptyKernelIvEEvv:
	.zero		896


//--------------------- SYMBOLS --------------------------

	.type		.nv.reservedSmem.offset0,@object
	.size		.nv.reservedSmem.offset0,0x4
